//
// Generated by NVIDIA NVVM Compiler
//
// Compiler Build ID: CL-36424714
// Cuda compilation tools, release 13.0, V13.0.88
// Based on NVVM 20.0.0
//

.version 9.0
.target sm_100
.address_size 64

	// .globl	_Z24partial_reduction_kernelPKfPdi
.extern .shared .align 16 .b8 sdata[];

.visible .entry _Z24partial_reduction_kernelPKfPdi(
	.param .u64 .ptr .align 1 _Z24partial_reduction_kernelPKfPdi_param_0,
	.param .u64 .ptr .align 1 _Z24partial_reduction_kernelPKfPdi_param_1,
	.param .u32 _Z24partial_reduction_kernelPKfPdi_param_2
)
{
	.reg .pred 	%p<7>;
	.reg .b32 	%r<19>;
	.reg .b32 	%f<2>;
	.reg .b64 	%rd<9>;
	.reg .b64 	%fd<13>;

	ld.param.u64 	%rd2, [_Z24partial_reduction_kernelPKfPdi_param_0];
	ld.param.u64 	%rd3, [_Z24partial_reduction_kernelPKfPdi_param_1];
	ld.param.u32 	%r11, [_Z24partial_reduction_kernelPKfPdi_param_2];
	mov.u32 	%r1, %tid.x;
	mov.u32 	%r18, %ntid.x;
	mov.u32 	%r3, %ctaid.x;
	mad.lo.s32 	%r17, %r3, %r18, %r1;
	setp.ge.u32 	%p1, %r17, %r11;
	mov.f64 	%fd12, 0d0000000000000000;
	@%p1 bra 	$L__BB0_3;
	mov.u32 	%r12, %nctaid.x;
	mul.lo.s32 	%r5, %r18, %r12;
	cvta.to.global.u64 	%rd1, %rd2;
	mov.f64 	%fd12, 0d0000000000000000;
$L__BB0_2:
	mul.wide.u32 	%rd4, %r17, 4;
	add.s64 	%rd5, %rd1, %rd4;
	ld.global.f32 	%f1, [%rd5];
	cvt.f64.f32 	%fd6, %f1;
	add.f64 	%fd12, %fd12, %fd6;
	add.s32 	%r17, %r17, %r5;
	setp.lt.u32 	%p2, %r17, %r11;
	@%p2 bra 	$L__BB0_2;
$L__BB0_3:
	shl.b32 	%r13, %r1, 3;
	mov.u32 	%r14, sdata;
	add.s32 	%r8, %r14, %r13;
	st.shared.f64 	[%r8], %fd12;
	bar.sync 	0;
	setp.lt.u32 	%p3, %r18, 2;
	@%p3 bra 	$L__BB0_7;
$L__BB0_4:
	shr.u32 	%r10, %r18, 1;
	setp.ge.u32 	%p4, %r1, %r10;
	@%p4 bra 	$L__BB0_6;
	shl.b32 	%r15, %r10, 3;
	add.s32 	%r16, %r8, %r15;
	ld.shared.f64 	%fd7, [%r16];
	ld.shared.f64 	%fd8, [%r8];
	add.f64 	%fd9, %fd7, %fd8;
	st.shared.f64 	[%r8], %fd9;
$L__BB0_6:
	bar.sync 	0;
	setp.gt.u32 	%p5, %r18, 3;
	mov.u32 	%r18, %r10;
	@%p5 bra 	$L__BB0_4;
$L__BB0_7:
	setp.ne.s32 	%p6, %r1, 0;
	@%p6 bra 	$L__BB0_9;
	ld.shared.f64 	%fd10, [sdata];
	cvta.to.global.u64 	%rd6, %rd3;
	mul.wide.u32 	%rd7, %r3, 8;
	add.s64 	%rd8, %rd6, %rd7;
	st.global.f64 	[%rd8], %fd10;
$L__BB0_9:
	ret;

}
	// .globl	_Z22final_reduction_kernelPKdPfi
.visible .entry _Z22final_reduction_kernelPKdPfi(
	.param .u64 .ptr .align 1 _Z22final_reduction_kernelPKdPfi_param_0,
	.param .u64 .ptr .align 1 _Z22final_reduction_kernelPKdPfi_param_1,
	.param .u32 _Z22final_reduction_kernelPKdPfi_param_2
)
{
	.reg .pred 	%p<11>;
	.reg .b32 	%r<24>;
	.reg .b32 	%f<5>;
	.reg .b64 	%rd<18>;
	.reg .b64 	%fd<82>;

	ld.param.u64 	%rd9, [_Z22final_reduction_kernelPKdPfi_param_0];
	ld.param.u64 	%rd8, [_Z22final_reduction_kernelPKdPfi_param_1];
	ld.param.u32 	%r16, [_Z22final_reduction_kernelPKdPfi_param_2];
	cvta.to.global.u64 	%rd1, %rd9;
	mov.u32 	%r17, %tid.x;
	setp.ne.s32 	%p1, %r17, 0;
	@%p1 bra 	$L__BB1_16;
	setp.lt.s32 	%p2, %r16, 1;
	mov.f32 	%f4, 0f00000000;
	@%p2 bra 	$L__BB1_15;
	and.b32  	%r1, %r16, 15;
	setp.lt.u32 	%p3, %r16, 16;
	mov.f64 	%fd81, 0d0000000000000000;
	mov.b32 	%r21, 0;
	@%p3 bra 	$L__BB1_5;
	and.b32  	%r21, %r16, 2147483632;
	neg.s32 	%r19, %r21;
	add.s64 	%rd16, %rd1, 64;
	mov.f64 	%fd81, 0d0000000000000000;
$L__BB1_4:
	.pragma "nounroll";
	ld.global.f64 	%fd17, [%rd16+-64];
	add.f64 	%fd18, %fd81, %fd17;
	ld.global.f64 	%fd19, [%rd16+-56];
	add.f64 	%fd20, %fd18, %fd19;
	ld.global.f64 	%fd21, [%rd16+-48];
	add.f64 	%fd22, %fd20, %fd21;
	ld.global.f64 	%fd23, [%rd16+-40];
	add.f64 	%fd24, %fd22, %fd23;
	ld.global.f64 	%fd25, [%rd16+-32];
	add.f64 	%fd26, %fd24, %fd25;
	ld.global.f64 	%fd27, [%rd16+-24];
	add.f64 	%fd28, %fd26, %fd27;
	ld.global.f64 	%fd29, [%rd16+-16];
	add.f64 	%fd30, %fd28, %fd29;
	ld.global.f64 	%fd31, [%rd16+-8];
	add.f64 	%fd32, %fd30, %fd31;
	ld.global.f64 	%fd33, [%rd16];
	add.f64 	%fd34, %fd32, %fd33;
	ld.global.f64 	%fd35, [%rd16+8];
	add.f64 	%fd36, %fd34, %fd35;
	ld.global.f64 	%fd37, [%rd16+16];
	add.f64 	%fd38, %fd36, %fd37;
	ld.global.f64 	%fd39, [%rd16+24];
	add.f64 	%fd40, %fd38, %fd39;
	ld.global.f64 	%fd41, [%rd16+32];
	add.f64 	%fd42, %fd40, %fd41;
	ld.global.f64 	%fd43, [%rd16+40];
	add.f64 	%fd44, %fd42, %fd43;
	ld.global.f64 	%fd45, [%rd16+48];
	add.f64 	%fd46, %fd44, %fd45;
	ld.global.f64 	%fd47, [%rd16+56];
	add.f64 	%fd81, %fd46, %fd47;
	add.s32 	%r19, %r19, 16;
	add.s64 	%rd16, %rd16, 128;
	setp.ne.s32 	%p4, %r19, 0;
	@%p4 bra 	$L__BB1_4;
$L__BB1_5:
	setp.eq.s32 	%p5, %r1, 0;
	@%p5 bra 	$L__BB1_14;
	and.b32  	%r7, %r16, 7;
	setp.lt.u32 	%p6, %r1, 8;
	@%p6 bra 	$L__BB1_8;
	mul.wide.u32 	%rd10, %r21, 8;
	add.s64 	%rd11, %rd1, %rd10;
	ld.global.f64 	%fd49, [%rd11];
	add.f64 	%fd50, %fd81, %fd49;
	ld.global.f64 	%fd51, [%rd11+8];
	add.f64 	%fd52, %fd50, %fd51;
	ld.global.f64 	%fd53, [%rd11+16];
	add.f64 	%fd54, %fd52, %fd53;
	ld.global.f64 	%fd55, [%rd11+24];
	add.f64 	%fd56, %fd54, %fd55;
	ld.global.f64 	%fd57, [%rd11+32];
	add.f64 	%fd58, %fd56, %fd57;
	ld.global.f64 	%fd59, [%rd11+40];
	add.f64 	%fd60, %fd58, %fd59;
	ld.global.f64 	%fd61, [%rd11+48];
	add.f64 	%fd62, %fd60, %fd61;
	ld.global.f64 	%fd63, [%rd11+56];
	add.f64 	%fd81, %fd62, %fd63;
	add.s32 	%r21, %r21, 8;
$L__BB1_8:
	setp.eq.s32 	%p7, %r7, 0;
	@%p7 bra 	$L__BB1_14;
	and.b32  	%r10, %r16, 3;
	setp.lt.u32 	%p8, %r7, 4;
	@%p8 bra 	$L__BB1_11;
	mul.wide.u32 	%rd12, %r21, 8;
	add.s64 	%rd13, %rd1, %rd12;
	ld.global.f64 	%fd65, [%rd13];
	add.f64 	%fd66, %fd81, %fd65;
	ld.global.f64 	%fd67, [%rd13+8];
	add.f64 	%fd68, %fd66, %fd67;
	ld.global.f64 	%fd69, [%rd13+16];
	add.f64 	%fd70, %fd68, %fd69;
	ld.global.f64 	%fd71, [%rd13+24];
	add.f64 	%fd81, %fd70, %fd71;
	add.s32 	%r21, %r21, 4;
$L__BB1_11:
	setp.eq.s32 	%p9, %r10, 0;
	@%p9 bra 	$L__BB1_14;
	mul.wide.u32 	%rd14, %r21, 8;
	add.s64 	%rd17, %rd1, %rd14;
	neg.s32 	%r23, %r10;
$L__BB1_13:
	.pragma "nounroll";
	ld.global.f64 	%fd72, [%rd17];
	add.f64 	%fd81, %fd81, %fd72;
	add.s64 	%rd17, %rd17, 8;
	add.s32 	%r23, %r23, 1;
	setp.ne.s32 	%p10, %r23, 0;
	@%p10 bra 	$L__BB1_13;
$L__BB1_14:
	cvt.rn.f32.f64 	%f4, %fd81;
$L__BB1_15:
	cvta.to.global.u64 	%rd15, %rd8;
	st.global.f32 	[%rd15], %f4;
$L__BB1_16:
	ret;

}


// ===== COMPILED SASS (sm_100) =====

	.target	sm_100

	.elftype	@"ET_EXEC"


//--------------------- .note.nv.tkinfo           --------------------------
	.section	.note.nv.tkinfo,"",@"SHT_NOTE"
	.sectionflags	@"SHF_NOTE_NV_TKINFO"
	.tkinfo
        /*0018*/ 	.word	0x00000002
        /*0030*/ 	.string	""
        /*0030*/ 	.string	"ptxas"
        /*0030*/ 	.string	"Cuda compilation tools, release 13.0, V13.0.88"
        /*0030*/ 	.string	"Build cuda_13.0.r13.0/compiler.36424714_0"
        /*0030*/ 	.string	"-arch sm_100 -m 64 "



//--------------------- .note.nv.cuinfo           --------------------------
	.section	.note.nv.cuinfo,"",@"SHT_NOTE"
	.sectionflags	@"SHF_NOTE_NV_CUINFO"
        /*0018*/ 	.short	0x0002
        /*001a*/ 	.short	0x0064
        /*001c*/ 	.short	0x0082
	.zero		2


//--------------------- .nv.info                  --------------------------
	.section	.nv.info,"",@"SHT_CUDA_INFO"
	.align	4


	//----- nvinfo : EIATTR_REGCOUNT
	.align		4
        /*0000*/ 	.byte	0x04, 0x2f
        /*0002*/ 	.short	(.L_1 - .L_0)
	.align		4
.L_0:
        /*0004*/ 	.word	index@(_Z24partial_reduction_kernelPKfPdi)
        /*0008*/ 	.word	0x00000010


	//----- nvinfo : EIATTR_FRAME_SIZE
	.align		4
.L_1:
        /*000c*/ 	.byte	0x04, 0x11
        /*000e*/ 	.short	(.L_3 - .L_2)
	.align		4
.L_2:
        /*0010*/ 	.word	index@(_Z24partial_reduction_kernelPKfPdi)
        /*0014*/ 	.word	0x00000000


	//----- nvinfo : EIATTR_REGCOUNT
	.align		4
.L_3:
        /*0018*/ 	.byte	0x04, 0x2f
        /*001a*/ 	.short	(.L_5 - .L_4)
	.align		4
.L_4:
        /*001c*/ 	.word	index@(_Z22final_reduction_kernelPKdPfi)
        /*0020*/ 	.word	0x0000001c


	//----- nvinfo : EIATTR_FRAME_SIZE
	.align		4
.L_5:
        /*0024*/ 	.byte	0x04, 0x11
        /*0026*/ 	.short	(.L_7 - .L_6)
	.align		4
.L_6:
        /*0028*/ 	.word	index@(_Z22final_reduction_kernelPKdPfi)
        /*002c*/ 	.word	0x00000000


	//----- nvinfo : EIATTR_MIN_STACK_SIZE
	.align		4
.L_7:
        /*0030*/ 	.byte	0x04, 0x12
        /*0032*/ 	.short	(.L_9 - .L_8)
	.align		4
.L_8:
        /*0034*/ 	.word	index@(_Z22final_reduction_kernelPKdPfi)
        /*0038*/ 	.word	0x00000000


	//----- nvinfo : EIATTR_MIN_STACK_SIZE
	.align		4
.L_9:
        /*003c*/ 	.byte	0x04, 0x12
        /*003e*/ 	.short	(.L_11 - .L_10)
	.align		4
.L_10:
        /*0040*/ 	.word	index@(_Z24partial_reduction_kernelPKfPdi)
        /*0044*/ 	.word	0x00000000
.L_11:


//--------------------- .nv.compat                --------------------------
	.section	.nv.compat,"",@"SHT_CUDA_COMPAT_INFO"
	.align	4
        /*0000*/ 	.byte	0x02, 0x09, 0x00, 0x00, 0x02, 0x02, 0x01, 0x00, 0x02, 0x05, 0x05, 0x00, 0x03, 0x07, 0x01, 0x01
        /*0010*/ 	.byte	0x02, 0x03, 0x00, 0x00, 0x02, 0x06, 0x01, 0x00, 0x04, 0x0b, 0x08, 0x00, 0x01, 0x00, 0x00, 0x00
        /*0020*/ 	.byte	0x00, 0x00, 0x00, 0x00


//--------------------- .nv.info._Z22final_reduction_kernelPKdPfi --------------------------
	.section	.nv.info._Z22final_reduction_kernelPKdPfi,"",@"SHT_CUDA_INFO"
	.sectionflags	@""
	.align	4


	//----- nvinfo : EIATTR_CUDA_API_VERSION
	.align		4
        /*0000*/ 	.byte	0x04, 0x37
        /*0002*/ 	.short	(.L_13 - .L_12)
.L_12:
        /*0004*/ 	.word	0x00000082


	//----- nvinfo : EIATTR_KPARAM_INFO
	.align		4
.L_13:
        /*0008*/ 	.byte	0x04, 0x17
        /*000a*/ 	.short	(.L_15 - .L_14)
.L_14:
        /*000c*/ 	.word	0x00000000
        /*0010*/ 	.short	0x0002
        /*0012*/ 	.short	0x0010
        /*0014*/ 	.byte	0x00, 0xf0, 0x11, 0x00


	//----- nvinfo : EIATTR_KPARAM_INFO
	.align		4
.L_15:
        /*0018*/ 	.byte	0x04, 0x17
        /*001a*/ 	.short	(.L_17 - .L_16)
.L_16:
        /*001c*/ 	.word	0x00000000
        /*0020*/ 	.short	0x0001
        /*0022*/ 	.short	0x0008
        /*0024*/ 	.byte	0x00, 0xf5, 0x21, 0x00


	//----- nvinfo : EIATTR_KPARAM_INFO
	.align		4
.L_17:
        /*0028*/ 	.byte	0x04, 0x17
        /*002a*/ 	.short	(.L_19 - .L_18)
.L_18:
        /*002c*/ 	.word	0x00000000
        /*0030*/ 	.short	0x0000
        /*0032*/ 	.short	0x0000
        /*0034*/ 	.byte	0x00, 0xf5, 0x21, 0x00


	//----- nvinfo : EIATTR_SPARSE_MMA_MASK
	.align		4
.L_19:
        /*0038*/ 	.byte	0x03, 0x50
        /*003a*/ 	.short	0x0000


	//----- nvinfo : EIATTR_MAXREG_COUNT
	.align		4
        /*003c*/ 	.byte	0x03, 0x1b
        /*003e*/ 	.short	0x00ff


	//----- nvinfo : EIATTR_MERCURY_ISA_VERSION
	.align		4
        /*0040*/ 	.byte	0x03, 0x5f
        /*0042*/ 	.short	0x0101


	//----- nvinfo : EIATTR_VRC_CTA_INIT_COUNT
	.align		4
        /*0044*/ 	.byte	0x02, 0x4a
	.zero		1
	.zero		1


	//----- nvinfo : EIATTR_EXIT_INSTR_OFFSETS
	.align		4
        /*0048*/ 	.byte	0x04, 0x1c
        /*004a*/ 	.short	(.L_21 - .L_20)


	//   ....[0]....
.L_20:
        /*004c*/ 	.word	0x00000030


	//   ....[1]....
        /*0050*/ 	.word	0x00000770


	//----- nvinfo : EIATTR_CBANK_PARAM_SIZE
	.align		4
.L_21:
        /*0054*/ 	.byte	0x03, 0x19
        /*0056*/ 	.short	0x0014


	//----- nvinfo : EIATTR_PARAM_CBANK
	.align		4
        /*0058*/ 	.byte	0x04, 0x0a
        /*005a*/ 	.short	(.L_23 - .L_22)
	.align		4
.L_22:
        /*005c*/ 	.word	index@(.nv.constant0._Z22final_reduction_kernelPKdPfi)
        /*0060*/ 	.short	0x0380
        /*0062*/ 	.short	0x0014


	//----- nvinfo : EIATTR_SW_WAR
	.align		4
.L_23:
        /*0064*/ 	.byte	0x04, 0x36
        /*0066*/ 	.short	(.L_25 - .L_24)
.L_24:
        /*0068*/ 	.word	0x00000008
.L_25:


//--------------------- .nv.info._Z24partial_reduction_kernelPKfPdi --------------------------
	.section	.nv.info._Z24partial_reduction_kernelPKfPdi,"",@"SHT_CUDA_INFO"
	.sectionflags	@""
	.align	4


	//----- nvinfo : EIATTR_CUDA_API_VERSION
	.align		4
        /*0000*/ 	.byte	0x04, 0x37
        /*0002*/ 	.short	(.L_27 - .L_26)
.L_26:
        /*0004*/ 	.word	0x00000082


	//----- nvinfo : EIATTR_KPARAM_INFO
	.align		4
.L_27:
        /*0008*/ 	.byte	0x04, 0x17
        /*000a*/ 	.short	(.L_29 - .L_28)
.L_28:
        /*000c*/ 	.word	0x00000000
        /*0010*/ 	.short	0x0002
        /*0012*/ 	.short	0x0010
        /*0014*/ 	.byte	0x00, 0xf0, 0x11, 0x00


	//----- nvinfo : EIATTR_KPARAM_INFO
	.align		4
.L_29:
        /*0018*/ 	.byte	0x04, 0x17
        /*001a*/ 	.short	(.L_31 - .L_30)
.L_30:
        /*001c*/ 	.word	0x00000000
        /*0020*/ 	.short	0x0001
        /*0022*/ 	.short	0x0008
        /*0024*/ 	.byte	0x00, 0xf5, 0x21, 0x00


	//----- nvinfo : EIATTR_KPARAM_INFO
	.align		4
.L_31:
        /*0028*/ 	.byte	0x04, 0x17
        /*002a*/ 	.short	(.L_33 - .L_32)
.L_32:
        /*002c*/ 	.word	0x00000000
        /*0030*/ 	.short	0x0000
        /*0032*/ 	.short	0x0000
        /*0034*/ 	.byte	0x00, 0xf5, 0x21, 0x00


	//----- nvinfo : EIATTR_SPARSE_MMA_MASK
	.align		4
.L_33:
        /*0038*/ 	.byte	0x03, 0x50
        /*003a*/ 	.short	0x0000


	//----- nvinfo : EIATTR_MAXREG_COUNT
	.align		4
        /*003c*/ 	.byte	0x03, 0x1b
        /*003e*/ 	.short	0x00ff


	//----- nvinfo : EIATTR_NUM_BARRIERS
	.align		4
        /*0040*/ 	.byte	0x02, 0x4c
        /*0042*/ 	.byte	0x01
	.zero		1


	//----- nvinfo : EIATTR_MERCURY_ISA_VERSION
	.align		4
        /*0044*/ 	.byte	0x03, 0x5f
        /*0046*/ 	.short	0x0101


	//----- nvinfo : EIATTR_VRC_CTA_INIT_COUNT
	.align		4
        /*0048*/ 	.byte	0x02, 0x4a
	.zero		1
	.zero		1


	//----- nvinfo : EIATTR_EXIT_INSTR_OFFSETS
	.align		4
        /*004c*/ 	.byte	0x04, 0x1c
        /*004e*/ 	.short	(.L_35 - .L_34)


	//   ....[0]....
.L_34:
        /*0050*/ 	.word	0x000002c0


	//   ....[1]....
        /*0054*/ 	.word	0x00000340


	//----- nvinfo : EIATTR_CRS_STACK_SIZE
	.align		4
.L_35:
        /*0058*/ 	.byte	0x04, 0x1e
        /*005a*/ 	.short	(.L_37 - .L_36)
.L_36:
        /*005c*/ 	.word	0x00000000


	//----- nvinfo : EIATTR_CBANK_PARAM_SIZE
	.align		4
.L_37:
        /*0060*/ 	.byte	0x03, 0x19
        /*0062*/ 	.short	0x0014


	//----- nvinfo : EIATTR_PARAM_CBANK
	.align		4
        /*0064*/ 	.byte	0x04, 0x0a
        /*0066*/ 	.short	(.L_39 - .L_38)
	.align		4
.L_38:
        /*0068*/ 	.word	index@(.nv.constant0._Z24partial_reduction_kernelPKfPdi)
        /*006c*/ 	.short	0x0380
        /*006e*/ 	.short	0x0014


	//----- nvinfo : EIATTR_SW_WAR
	.align		4
.L_39:
        /*0070*/ 	.byte	0x04, 0x36
        /*0072*/ 	.short	(.L_41 - .L_40)
.L_40:
        /*0074*/ 	.word	0x00000008
.L_41:


//--------------------- .nv.callgraph             --------------------------
	.section	.nv.callgraph,"",@"SHT_CUDA_CALLGRAPH"
	.align	4
	.sectionentsize	8
	.align		4
        /*0000*/ 	.word	0x00000000
	.align		4
        /*0004*/ 	.word	0xffffffff
	.align		4
        /*0008*/ 	.word	0x00000000
	.align		4
        /*000c*/ 	.word	0xfffffffe
	.align		4
        /*0010*/ 	.word	0x00000000
	.align		4
        /*0014*/ 	.word	0xfffffffd
	.align		4
        /*0018*/ 	.word	0x00000000
	.align		4
        /*001c*/ 	.word	0xfffffffc


//--------------------- .text._Z22final_reduction_kernelPKdPfi --------------------------
	.section	.text._Z22final_reduction_kernelPKdPfi,"ax",@progbits
	.align	128
        .global         _Z22final_reduction_kernelPKdPfi
        .type           _Z22final_reduction_kernelPKdPfi,@function
        .size           _Z22final_reduction_kernelPKdPfi,(.L_x_14 - _Z22final_reduction_kernelPKdPfi)
        .other          _Z22final_reduction_kernelPKdPfi,@"STO_CUDA_ENTRY STV_DEFAULT"
_Z22final_reduction_kernelPKdPfi:
.text._Z22final_reduction_kernelPKdPfi:
[----:B------:R-:W-:Y:S01]  /*0000*/  LDC R1, c[0x0][0x37c] ;  /* 0x0000df00ff017b82 */ /* 0x000fe20000000800 */
[----:B------:R-:W0:Y:S02]  /*0010*/  S2R R0, SR_TID.X ;  /* 0x0000000000007919 */ /* 0x000e240000002100 */
[----:B0-----:R-:W-:-:S13]  /*0020*/  ISETP.NE.AND P0, PT, R0, RZ, PT ;  /* 0x000000ff0000720c */ /* 0x001fda0003f05270 */
[----:B------:R-:W-:Y:S05]  /*0030*/  @P0 EXIT ;  /* 0x000000000000094d */ /* 0x000fea0003800000 */
[----:B------:R-:W0:Y:S01]  /*0040*/  LDCU UR6, c[0x0][0x390] ;  /* 0x00007200ff0677ac */ /* 0x000e220008000800 */
[----:B------:R-:W-:Y:S01]  /*0050*/  IMAD.MOV.U32 R19, RZ, RZ, RZ ;  /* 0x000000ffff137224 */ /* 0x000fe200078e00ff */
[----:B------:R-:W1:Y:S01]  /*0060*/  LDCU.64 UR10, c[0x0][0x358] ;  /* 0x00006b00ff0a77ac */ /* 0x000e620008000a00 */
[----:B0-----:R-:W-:-:S09]  /*0070*/  UISETP.GE.AND UP0, UPT, UR6, 0x1, UPT ;  /* 0x000000010600788c */ /* 0x001fd2000bf06270 */
[----:B-1----:R-:W-:Y:S05]  /*0080*/  BRA.U !UP0, `(.L_x_0) ;  /* 0x0000000508b07547 */ /* 0x002fea000b800000 */
[----:B------:R-:W-:Y:S01]  /*0090*/  UISETP.GE.U32.AND UP1, UPT, UR6, 0x10, UPT ;  /* 0x000000100600788c */ /* 0x000fe2000bf26070 */
[----:B------:R-:W-:Y:S01]  /*00a0*/  HFMA2 R0, -RZ, RZ, 0, 0 ;  /* 0x00000000ff007431 */ /* 0x000fe200000001ff */
[----:B------:R-:W-:Y:S01]  /*00b0*/  ULOP3.LUT UR7, UR6, 0xf, URZ, 0xc0, !UPT ;  /* 0x0000000f06077892 */ /* 0x000fe2000f8ec0ff */
[----:B------:R-:W-:-:S03]  /*00c0*/  CS2R R18, SRZ ;  /* 0x0000000000127805 */ /* 0x000fc6000001ff00 */
[----:B------:R-:W-:-:S03]  /*00d0*/  UISETP.NE.AND UP0, UPT, UR7, URZ, UPT ;  /* 0x000000ff0700728c */ /* 0x000fc6000bf05270 */
[----:B------:R-:W-:Y:S08]  /*00e0*/  BRA.U !UP1, `(.L_x_1) ;  /* 0x0000000109b87547 */ /* 0x000ff0000b800000 */
[----:B------:R-:W0:Y:S01]  /*00f0*/  LDCU.64 UR4, c[0x0][0x380] ;  /* 0x00007000ff0477ac */ /* 0x000e220008000a00 */
[----:B------:R-:W-:Y:S01]  /*0100*/  CS2R R18, SRZ ;  /* 0x0000000000127805 */ /* 0x000fe2000001ff00 */
[----:B------:R-:W-:-:S04]  /*0110*/  ULOP3.LUT UR8, UR6, 0x7ffffff0, URZ, 0xc0, !UPT ;  /* 0x7ffffff006087892 */ /* 0x000fc8000f8ec0ff */
[----:B------:R-:W-:Y:S02]  /*0120*/  UIADD3 UR9, UPT, UPT, -UR8, URZ, URZ ;  /* 0x000000ff08097290 */ /* 0x000fe4000fffe1ff */
[----:B------:R-:W-:Y:S01]  /*0130*/  IMAD.U32 R0, RZ, RZ, UR8 ;  /* 0x00000008ff007e24 */ /* 0x000fe2000f8e00ff */
[----:B0-----:R-:W-:-:S04]  /*0140*/  UIADD3 UR4, UP1, UPT, UR4, 0x40, URZ ;  /* 0x0000004004047890 */ /* 0x001fc8000ff3e0ff */
[----:B------:R-:W-:Y:S02]  /*0150*/  UIADD3.X UR5, UPT, UPT, URZ, UR5, URZ, UP1, !UPT ;  /* 0x00000005ff057290 */ /* 0x000fe40008ffe4ff */
[----:B------:R-:W-:-:S04]  /*0160*/  MOV R2, UR4 ;  /* 0x0000000400027c02 */ /* 0x000fc80008000f00 */
[----:B------:R-:W-:-:S07]  /*0170*/  IMAD.U32 R3, RZ, RZ, UR5 ;  /* 0x00000005ff037e24 */ /* 0x000fce000f8e00ff */
.L_x_2:
[----:B------:R-:W2:Y:S04]  /*0180*/  LDG.E.64 R24, desc[UR10][R2.64+-0x40] ;  /* 0xffffc00a02187981 */ /* 0x000ea8000c1e1b00 */
[----:B------:R-:W3:Y:S04]  /*0190*/  LDG.E.64 R20, desc[UR10][R2.64+-0x38] ;  /* 0xffffc80a02147981 */ /* 0x000ee8000c1e1b00 */
[----:B------:R-:W4:Y:S04]  /*01a0*/  LDG.E.64 R22, desc[UR10][R2.64+-0x30] ;  /* 0xffffd00a02167981 */ /* 0x000f28000c1e1b00 */
[----:B------:R-:W5:Y:S04]  /*01b0*/  LDG.E.64 R4, desc[UR10][R2.64+-0x28] ;  /* 0xffffd80a02047981 */ /* 0x000f68000c1e1b00 */
[----:B------:R-:W5:Y:S04]  /*01c0*/  LDG.E.64 R6, desc[UR10][R2.64+-0x20] ;  /* 0xffffe00a02067981 */ /* 0x000f68000c1e1b00 */
[----:B------:R-:W5:Y:S04]  /*01d0*/  LDG.E.64 R8, desc[UR10][R2.64+-0x18] ;  /* 0xffffe80a02087981 */ /* 0x000f68000c1e1b00 */
[----:B------:R-:W5:Y:S04]  /*01e0*/  LDG.E.64 R10, desc[UR10][R2.64+-0x10] ;  /* 0xfffff00a020a7981 */ /* 0x000f68000c1e1b00 */
[----:B------:R-:W5:Y:S04]  /*01f0*/  LDG.E.64 R12, desc[UR10][R2.64+-0x8] ;  /* 0xfffff80a020c7981 */ /* 0x000f68000c1e1b00 */
[----:B------:R-:W5:Y:S04]  /*0200*/  LDG.E.64 R14, desc[UR10][R2.64] ;  /* 0x0000000a020e7981 */ /* 0x000f68000c1e1b00 */
[----:B------:R-:W5:Y:S01]  /*0210*/  LDG.E.64 R16, desc[UR10][R2.64+0x8] ;  /* 0x0000080a02107981 */ /* 0x000f62000c1e1b00 */
[----:B--2---:R-:W-:-:S03]  /*0220*/  DADD R24, R24, R18 ;  /* 0x0000000018187229 */ /* 0x004fc60000000012 */
[----:B------:R-:W2:Y:S05]  /*0230*/  LDG.E.64 R18, desc[UR10][R2.64+0x10] ;  /* 0x0000100a02127981 */ /* 0x000eaa000c1e1b00 */
[----:B---3--:R-:W-:Y:S01]  /*0240*/  DADD R24, R24, R20 ;  /* 0x0000000018187229 */ /* 0x008fe20000000014 */
[----:B------:R-:W3:Y:S07]  /*0250*/  LDG.E.64 R20, desc[UR10][R2.64+0x18] ;  /* 0x0000180a02147981 */ /* 0x000eee000c1e1b00 */
[----:B----4-:R-:W-:Y:S01]  /*0260*/  DADD R24, R24, R22 ;  /* 0x0000000018187229 */ /* 0x010fe20000000016 */
[----:B------:R-:W4:Y:S07]  /*0270*/  LDG.E.64 R22, desc[UR10][R2.64+0x20] ;  /* 0x0000200a02167981 */ /* 0x000f2e000c1e1b00 */
[----:B-----5:R-:W-:Y:S01]  /*0280*/  DADD R24, R24, R4 ;  /* 0x0000000018187229 */ /* 0x020fe20000000004 */
[----:B------:R-:W5:Y:S07]  /*0290*/  LDG.E.64 R4, desc[UR10][R2.64+0x28] ;  /* 0x0000280a02047981 */ /* 0x000f6e000c1e1b00 */
[----:B------:R-:W-:Y:S01]  /*02a0*/  DADD R24, R24, R6 ;  /* 0x0000000018187229 */ /* 0x000fe20000000006 */
[----:B------:R-:W5:Y:S07]  /*02b0*/  LDG.E.64 R6, desc[UR10][R2.64+0x30] ;  /* 0x0000300a02067981 */ /* 0x000f6e000c1e1b00 */
[----:B------:R-:W-:Y:S01]  /*02c0*/  DADD R24, R24, R8 ;  /* 0x0000000018187229 */ /* 0x000fe20000000008 */
[----:B------:R0:W5:Y:S01]  /*02d0*/  LDG.E.64 R8, desc[UR10][R2.64+0x38] ;  /* 0x0000380a02087981 */ /* 0x000162000c1e1b00 */
[----:B------:R-:W-:-:S04]  /*02e0*/  UIADD3 UR9, UPT, UPT, UR9, 0x10, URZ ;  /* 0x0000001009097890 */ /* 0x000fc8000fffe0ff */
[----:B------:R-:W-:Y:S02]  /*02f0*/  UISETP.NE.AND UP1, UPT, UR9, URZ, UPT ;  /* 0x000000ff0900728c */ /* 0x000fe4000bf25270 */
[----:B------:R-:W-:Y:S01]  /*0300*/  DADD R10, R24, R10 ;  /* 0x00000000180a7229 */ /* 0x000fe2000000000a */
[----:B0-----:R-:W-:-:S07]  /*0310*/  IADD3 R2, P0, PT, R2, 0x80, RZ ;  /* 0x0000008002027810 */ /* 0x001fce0007f1e0ff */
[----:B------:R-:W-:Y:S01]  /*0320*/  DADD R10, R10, R12 ;  /* 0x000000000a0a7229 */ /* 0x000fe2000000000c */
[----:B------:R-:W-:-:S07]  /*0330*/  IADD3.X R3, PT, PT, RZ, R3, RZ, P0, !PT ;  /* 0x00000003ff037210 */ /* 0x000fce00007fe4ff */
[----:B------:R-:W-:-:S08]  /*0340*/  DADD R10, R10, R14 ;  /* 0x000000000a0a7229 */ /* 0x000fd0000000000e */
[----:B------:R-:W-:-:S08]  /*0350*/  DADD R10, R10, R16 ;  /* 0x000000000a0a7229 */ /* 0x000fd00000000010 */
[----:B--2---:R-:W-:-:S08]  /*0360*/  DADD R10, R10, R18 ;  /* 0x000000000a0a7229 */ /* 0x004fd00000000012 */
[----:B---3--:R-:W-:-:S08]  /*0370*/  DADD R10, R10, R20 ;  /* 0x000000000a0a7229 */ /* 0x008fd00000000014 */
[----:B----4-:R-:W-:-:S08]  /*0380*/  DADD R10, R10, R22 ;  /* 0x000000000a0a7229 */ /* 0x010fd00000000016 */
[----:B-----5:R-:W-:-:S08]  /*0390*/  DADD R4, R10, R4 ;  /* 0x000000000a047229 */ /* 0x020fd00000000004 */
[----:B------:R-:W-:-:S08]  /*03a0*/  DADD R4, R4, R6 ;  /* 0x0000000004047229 */ /* 0x000fd00000000006 */
[----:B------:R-:W-:Y:S01]  /*03b0*/  DADD R18, R4, R8 ;  /* 0x0000000004127229 */ /* 0x000fe20000000008 */
[----:B------:R-:W-:Y:S10]  /*03c0*/  BRA.U UP1, `(.L_x_2) ;  /* 0xfffffffd016c7547 */ /* 0x000ff4000b83ffff */
.L_x_1:
[----:B------:R-:W-:Y:S05]  /*03d0*/  BRA.U !UP0, `(.L_x_3) ;  /* 0x0000000108d87547 */ /* 0x000fea000b800000 */
[----:B------:R-:W-:Y:S02]  /*03e0*/  UISETP.GE.U32.AND UP0, UPT, UR7, 0x8, UPT ;  /* 0x000000080700788c */ /* 0x000fe4000bf06070 */
[----:B------:R-:W-:-:S04]  /*03f0*/  ULOP3.LUT UR5, UR6, 0x7, URZ, 0xc0, !UPT ;  /* 0x0000000706057892 */ /* 0x000fc8000f8ec0ff */
[----:B------:R-:W-:-:S03]  /*0400*/  UISETP.NE.AND UP1, UPT, UR5, URZ, UPT ;  /* 0x000000ff0500728c */ /* 0x000fc6000bf25270 */
[----:B------:R-:W-:Y:S08]  /*0410*/  BRA.U !UP0, `(.L_x_4) ;  /* 0x00000001084c7547 */ /* 0x000ff0000b800000 */
[----:B------:R-:W0:Y:S02]  /*0420*/  LDC.64 R10, c[0x0][0x380] ;  /* 0x0000e000ff0a7b82 */ /* 0x000e240000000a00 */
[----:B0-----:R-:W-:-:S05]  /*0430*/  IMAD.WIDE.U32 R10, R0, 0x8, R10 ;  /* 0x00000008000a7825 */ /* 0x001fca00078e000a */
[----:B------:R-:W2:Y:S04]  /*0440*/  LDG.E.64 R12, desc[UR10][R10.64] ;  /* 0x0000000a0a0c7981 */ /* 0x000ea8000c1e1b00 */
[----:B------:R-:W3:Y:S04]  /*0450*/  LDG.E.64 R14, desc[UR10][R10.64+0x8] ;  /* 0x0000080a0a0e7981 */ /* 0x000ee8000c1e1b00 */
[----:B------:R-:W4:Y:S04]  /*0460*/  LDG.E.64 R16, desc[UR10][R10.64+0x10] ;  /* 0x0000100a0a107981 */ /* 0x000f28000c1e1b00 */
[----:B------:R-:W5:Y:S04]  /*0470*/  LDG.E.64 R20, desc[UR10][R10.64+0x18] ;  /* 0x0000180a0a147981 */ /* 0x000f68000c1e1b00 */
[----:B------:R-:W5:Y:S04]  /*0480*/  LDG.E.64 R6, desc[UR10][R10.64+0x20] ;  /* 0x0000200a0a067981 */ /* 0x000f68000c1e1b00 */
[----:B------:R-:W5:Y:S04]  /*0490*/  LDG.E.64 R4, desc[UR10][R10.64+0x28] ;  /* 0x0000280a0a047981 */ /* 0x000f68000c1e1b00 */
[----:B------:R-:W5:Y:S04]  /*04a0*/  LDG.E.64 R2, desc[UR10][R10.64+0x30] ;  /* 0x0000300a0a027981 */ /* 0x000f68000c1e1b00 */
[----:B------:R-:W5:Y:S01]  /*04b0*/  LDG.E.64 R8, desc[UR10][R10.64+0x38] ;  /* 0x0000380a0a087981 */ /* 0x000f62000c1e1b00 */
[----:B------:R-:W-:Y:S01]  /*04c0*/  VIADD R0, R0, 0x8 ;  /* 0x0000000800007836 */ /* 0x000fe20000000000 */
[----:B--2---:R-:W-:-:S08]  /*04d0*/  DADD R12, R18, R12 ;  /* 0x00000000120c7229 */ /* 0x004fd0000000000c */
[----:B---3--:R-:W-:-:S08]  /*04e0*/  DADD R12, R12, R14 ;  /* 0x000000000c0c7229 */ /* 0x008fd0000000000e */
[----:B----4-:R-:W-:-:S08]  /*04f0*/  DADD R12, R12, R16 ;  /* 0x000000000c0c7229 */ /* 0x010fd00000000010 */
[----:B-----5:R-:W-:-:S08]  /*0500*/  DADD R12, R12, R20 ;  /* 0x000000000c0c7229 */ /* 0x020fd00000000014 */
[----:B------:R-:W-:-:S08]  /*0510*/  DADD R6, R12, R6 ;  /* 0x000000000c067229 */ /* 0x000fd00000000006 */
[----:B------:R-:W-:-:S08]  /*0520*/  DADD R4, R6, R4 ;  /* 0x0000000006047229 */ /* 0x000fd00000000004 */
[----:B------:R-:W-:-:S08]  /*0530*/  DADD R2, R4, R2 ;  /* 0x0000000004027229 */ /* 0x000fd00000000002 */
[----:B------:R-:W-:-:S11]  /*0540*/  DADD R18, R2, R8 ;  /* 0x0000000002127229 */ /* 0x000fd60000000008 */
.L_x_4:
        /* <DEDUP_REMOVED lines=10> */
[----:B------:R-:W5:Y:S01]  /*05f0*/  LDG.E.64 R10, desc[UR10][R2.64+0x18] ;  /* 0x0000180a020a7981 */ /* 0x000f62000c1e1b00 */
[----:B------:R-:W-:Y:S01]  /*0600*/  IADD3 R0, PT, PT, R0, 0x4, RZ ;  /* 0x0000000400007810 */ /* 0x000fe20007ffe0ff */
[----:B--2---:R-:W-:-:S08]  /*0610*/  DADD R4, R18, R4 ;  /* 0x0000000012047229 */ /* 0x004fd00000000004 */
[----:B---3--:R-:W-:-:S08]  /*0620*/  DADD R4, R4, R6 ;  /* 0x0000000004047229 */ /* 0x008fd00000000006 */
[----:B----4-:R-:W-:-:S08]  /*0630*/  DADD R4, R4, R8 ;  /* 0x0000000004047229 */ /* 0x010fd00000000008 */
[----:B-----5:R-:W-:-:S11]  /*0640*/  DADD R18, R4, R10 ;  /* 0x0000000004127229 */ /* 0x020fd6000000000a */
.L_x_5:
[----:B------:R-:W-:Y:S05]  /*0650*/  BRA.U !UP1, `(.L_x_3) ;  /* 0x0000000109387547 */ /* 0x000fea000b800000 */
[----:B------:R-:W0:Y:S01]  /*0660*/  LDC.64 R2, c[0x0][0x380] ;  /* 0x0000e000ff027b82 */ /* 0x000e220000000a00 */
[----:B------:R-:W-:Y:S01]  /*0670*/  UIADD3 UR4, UPT, UPT, -UR4, URZ, URZ ;  /* 0x000000ff04047290 */ /* 0x000fe2000fffe1ff */
[----:B0-----:R-:W-:-:S04]  /*0680*/  IMAD.WIDE.U32 R2, R0, 0x8, R2 ;  /* 0x0000000800027825 */ /* 0x001fc800078e0002 */
[----:B------:R-:W-:Y:S01]  /*0690*/  IMAD.MOV.U32 R0, RZ, RZ, R2 ;  /* 0x000000ffff007224 */ /* 0x000fe200078e0002 */
[----:B------:R-:W-:-:S07]  /*06a0*/  MOV R5, R3 ;  /* 0x0000000300057202 */ /* 0x000fce0000000f00 */
.L_x_6:
[----:B------:R-:W-:Y:S01]  /*06b0*/  IMAD.MOV.U32 R2, RZ, RZ, R0 ;  /* 0x000000ffff027224 */ /* 0x000fe200078e0000 */
[----:B------:R-:W-:-:S06]  /*06c0*/  MOV R3, R5 ;  /* 0x0000000500037202 */ /* 0x000fcc0000000f00 */
[----:B------:R-:W2:Y:S01]  /*06d0*/  LDG.E.64 R2, desc[UR10][R2.64] ;  /* 0x0000000a02027981 */ /* 0x000ea2000c1e1b00 */
[----:B------:R-:W-:Y:S01]  /*06e0*/  UIADD3 UR4, UPT, UPT, UR4, 0x1, URZ ;  /* 0x0000000104047890 */ /* 0x000fe2000fffe0ff */
[----:B------:R-:W-:-:S03]  /*06f0*/  IADD3 R0, P0, PT, R0, 0x8, RZ ;  /* 0x0000000800007810 */ /* 0x000fc60007f1e0ff */
[----:B------:R-:W-:Y:S02]  /*0700*/  UISETP.NE.AND UP0, UPT, UR4, URZ, UPT ;  /* 0x000000ff0400728c */ /* 0x000fe4000bf05270 */
[----:B------:R-:W-:Y:S01]  /*0710*/  IMAD.X R5, RZ, RZ, R5, P0 ;  /* 0x000000ffff057224 */ /* 0x000fe200000e0605 */
[----:B--2---:R-:W-:-:S06]  /*0720*/  DADD R18, R2, R18 ;  /* 0x0000000002127229 */ /* 0x004fcc0000000012 */
[----:B------:R-:W-:Y:S05]  /*0730*/  BRA.U UP0, `(.L_x_6) ;  /* 0xfffffffd00dc7547 */ /* 0x000fea000b83ffff */
.L_x_3:
[----:B------:R0:W1:Y:S02]  /*0740*/  F2F.F32.F64 R19, R18 ;  /* 0x0000001200137310 */ /* 0x0000640000301000 */
.L_x_0:
[----:B------:R-:W1:Y:S02]  /*0750*/  LDC.64 R2, c[0x0][0x388] ;  /* 0x0000e200ff027b82 */ /* 0x000e640000000a00 */
[----:B-1----:R-:W-:Y:S01]  /*0760*/  STG.E desc[UR10][R2.64], R19 ;  /* 0x0000001302007986 */ /* 0x002fe2000c10190a */
[----:B------:R-:W-:Y:S05]  /*0770*/  EXIT ;  /* 0x000000000000794d */ /* 0x000fea0003800000 */
.L_x_7:
[----:B------:R-:W-:-:S00]  /*0780*/  BRA `(.L_x_7) ;  /* 0xfffffffc00fc7947 */ /* 0x000fc0000383ffff */
[----:B------:R-:W-:-:S00]  /*0790*/  NOP ;  /* 0x0000000000007918 */ /* 0x000fc00000000000 */
        /* <DEDUP_REMOVED lines=14> */
.L_x_14:


//--------------------- .text._Z24partial_reduction_kernelPKfPdi --------------------------
	.section	.text._Z24partial_reduction_kernelPKfPdi,"ax",@progbits
	.align	128
        .global         _Z24partial_reduction_kernelPKfPdi
        .type           _Z24partial_reduction_kernelPKfPdi,@function
        .size           _Z24partial_reduction_kernelPKfPdi,(.L_x_15 - _Z24partial_reduction_kernelPKfPdi)
        .other          _Z24partial_reduction_kernelPKfPdi,@"STO_CUDA_ENTRY STV_DEFAULT"
_Z24partial_reduction_kernelPKfPdi:
.text._Z24partial_reduction_kernelPKfPdi:
[----:B------:R-:W-:Y:S01]  /*0000*/  LDC R1, c[0x0][0x37c] ;  /* 0x0000df00ff017b82 */ /* 0x000fe20000000800 */
[----:B------:R-:W0:Y:S01]  /*0010*/  S2R R11, SR_TID.X ;  /* 0x00000000000b7919 */ /* 0x000e220000002100 */
[----:B------:R-:W1:Y:S01]  /*0020*/  LDCU UR4, c[0x0][0x360] ;  /* 0x00006c00ff0477ac */ /* 0x000e620008000800 */
[----:B------:R-:W-:Y:S01]  /*0030*/  BSSY.RECONVERGENT B0, `(.L_x_8) ;  /* 0x0000014000007945 */ /* 0x000fe20003800200 */
[----:B------:R-:W-:Y:S01]  /*0040*/  CS2R R2, SRZ ;  /* 0x0000000000027805 */ /* 0x000fe2000001ff00 */
[----:B------:R-:W0:Y:S01]  /*0050*/  S2R R12, SR_CTAID.X ;  /* 0x00000000000c7919 */ /* 0x000e220000002500 */
[----:B------:R-:W2:Y:S01]  /*0060*/  LDCU UR5, c[0x0][0x390] ;  /* 0x00007200ff0577ac */ /* 0x000ea20008000800 */
[----:B------:R-:W3:Y:S01]  /*0070*/  LDCU.64 UR6, c[0x0][0x358] ;  /* 0x00006b00ff0677ac */ /* 0x000ee20008000a00 */
[----:B-1----:R-:W-:Y:S02]  /*0080*/  IMAD.U32 R10, RZ, RZ, UR4 ;  /* 0x00000004ff0a7e24 */ /* 0x002fe4000f8e00ff */
[----:B0-----:R-:W-:-:S05]  /*0090*/  IMAD R0, R12, UR4, R11 ;  /* 0x000000040c007c24 */ /* 0x001fca000f8e020b */
[----:B--2---:R-:W-:-:S13]  /*00a0*/  ISETP.GE.U32.AND P0, PT, R0, UR5, PT ;  /* 0x0000000500007c0c */ /* 0x004fda000bf06070 */
[----:B---3--:R-:W-:Y:S05]  /*00b0*/  @P0 BRA `(.L_x_9) ;  /* 0x00000000002c0947 */ /* 0x008fea0003800000 */
[----:B------:R-:W0:Y:S01]  /*00c0*/  LDC.64 R8, c[0x0][0x380] ;  /* 0x0000e000ff087b82 */ /* 0x000e220000000a00 */
[----:B------:R-:W1:Y:S01]  /*00d0*/  LDCU UR4, c[0x0][0x370] ;  /* 0x00006e00ff0477ac */ /* 0x000e620008000800 */
[----:B------:R-:W-:Y:S01]  /*00e0*/  CS2R R2, SRZ ;  /* 0x0000000000027805 */ /* 0x000fe2000001ff00 */
[----:B-1----:R-:W-:-:S07]  /*00f0*/  IMAD R13, R10, UR4, RZ ;  /* 0x000000040a0d7c24 */ /* 0x002fce000f8e02ff */
.L_x_10:
[----:B0-----:R-:W-:-:S06]  /*0100*/  IMAD.WIDE.U32 R4, R0, 0x4, R8 ;  /* 0x0000000400047825 */ /* 0x001fcc00078e0008 */
[----:B------:R-:W2:Y:S01]  /*0110*/  LDG.E R4, desc[UR6][R4.64] ;  /* 0x0000000604047981 */ /* 0x000ea2000c1e1900 */
[----:B------:R-:W-:-:S05]  /*0120*/  IMAD.IADD R0, R13, 0x1, R0 ;  /* 0x000000010d007824 */ /* 0x000fca00078e0200 */
[----:B------:R-:W-:Y:S01]  /*0130*/  ISETP.GE.U32.AND P0, PT, R0, UR5, PT ;  /* 0x0000000500007c0c */ /* 0x000fe2000bf06070 */
[----:B--2---:R-:W0:Y:S02]  /*0140*/  F2F.F64.F32 R6, R4 ;  /* 0x0000000400067310 */ /* 0x004e240000201800 */
[----:B0-----:R-:W-:-:S10]  /*0150*/  DADD R2, R6, R2 ;  /* 0x0000000006027229 */ /* 0x001fd40000000002 */
[----:B------:R-:W-:Y:S05]  /*0160*/  @!P0 BRA `(.L_x_10) ;  /* 0xfffffffc00e48947 */ /* 0x000fea000383ffff */
.L_x_9:
[----:B------:R-:W-:Y:S05]  /*0170*/  BSYNC.RECONVERGENT B0 ;  /* 0x0000000000007941 */ /* 0x000fea0003800200 */
.L_x_8:
[----:B------:R-:W0:Y:S01]  /*0180*/  S2UR UR5, SR_CgaCtaId ;  /* 0x00000000000579c3 */ /* 0x000e220000008800 */
[----:B------:R-:W-:Y:S01]  /*0190*/  UMOV UR4, 0x400 ;  /* 0x0000040000047882 */ /* 0x000fe20000000000 */
[----:B------:R-:W-:Y:S02]  /*01a0*/  ISETP.GE.U32.AND P1, PT, R10, 0x2, PT ;  /* 0x000000020a00780c */ /* 0x000fe40003f26070 */
[----:B------:R-:W-:Y:S01]  /*01b0*/  ISETP.NE.AND P0, PT, R11, RZ, PT ;  /* 0x000000ff0b00720c */ /* 0x000fe20003f05270 */
[----:B0-----:R-:W-:-:S06]  /*01c0*/  ULEA UR4, UR5, UR4, 0x18 ;  /* 0x0000000405047291 */ /* 0x001fcc000f8ec0ff */
[----:B------:R-:W-:-:S05]  /*01d0*/  LEA R7, R11, UR4, 0x3 ;  /* 0x000000040b077c11 */ /* 0x000fca000f8e18ff */
[----:B------:R0:W-:Y:S01]  /*01e0*/  STS.64 [R7], R2 ;  /* 0x0000000207007388 */ /* 0x0001e20000000a00 */
[----:B------:R-:W-:Y:S06]  /*01f0*/  BAR.SYNC.DEFER_BLOCKING 0x0 ;  /* 0x0000000000007b1d */ /* 0x000fec0000010000 */
[----:B------:R-:W-:Y:S05]  /*0200*/  @!P1 BRA `(.L_x_11) ;  /* 0x00000000002c9947 */ /* 0x000fea0003800000 */
.L_x_12:
[----:B------:R-:W-:-:S04]  /*0210*/  SHF.R.U32.HI R6, RZ, 0x1, R10 ;  /* 0x00000001ff067819 */ /* 0x000fc8000001160a */
[----:B------:R-:W-:-:S13]  /*0220*/  ISETP.GE.U32.AND P1, PT, R11, R6, PT ;  /* 0x000000060b00720c */ /* 0x000fda0003f26070 */
[----:B------:R-:W-:Y:S01]  /*0230*/  @!P1 IMAD R0, R6, 0x8, R7 ;  /* 0x0000000806009824 */ /* 0x000fe200078e0207 */
[----:B------:R-:W-:Y:S04]  /*0240*/  @!P1 LDS.64 R4, [R7] ;  /* 0x0000000007049984 */ /* 0x000fe80000000a00 */
[----:B0-----:R-:W0:Y:S02]  /*0250*/  @!P1 LDS.64 R2, [R0] ;  /* 0x0000000000029984 */ /* 0x001e240000000a00 */
[----:B0-----:R-:W-:-:S07]  /*0260*/  @!P1 DADD R2, R2, R4 ;  /* 0x0000000002029229 */ /* 0x001fce0000000004 */
[----:B------:R1:W-:Y:S01]  /*0270*/  @!P1 STS.64 [R7], R2 ;  /* 0x0000000207009388 */ /* 0x0003e20000000a00 */
[----:B------:R-:W-:Y:S01]  /*0280*/  BAR.SYNC.DEFER_BLOCKING 0x0 ;  /* 0x0000000000007b1d */ /* 0x000fe20000010000 */
[----:B------:R-:W-:Y:S01]  /*0290*/  ISETP.GT.U32.AND P1, PT, R10, 0x3, PT ;  /* 0x000000030a00780c */ /* 0x000fe20003f24070 */
[----:B------:R-:W-:-:S12]  /*02a0*/  IMAD.MOV.U32 R10, RZ, RZ, R6 ;  /* 0x000000ffff0a7224 */ /* 0x000fd800078e0006 */
[----:B-1----:R-:W-:Y:S05]  /*02b0*/  @P1 BRA `(.L_x_12) ;  /* 0xfffffffc00d41947 */ /* 0x002fea000383ffff */
.L_x_11:
[----:B------:R-:W-:Y:S05]  /*02c0*/  @P0 EXIT ;  /* 0x000000000000094d */ /* 0x000fea0003800000 */
[----:B------:R-:W1:Y:S01]  /*02d0*/  S2UR UR5, SR_CgaCtaId ;  /* 0x00000000000579c3 */ /* 0x000e620000008800 */
[----:B------:R-:W-:-:S07]  /*02e0*/  UMOV UR4, 0x400 ;  /* 0x0000040000047882 */ /* 0x000fce0000000000 */
[----:B------:R-:W2:Y:S01]  /*02f0*/  LDC.64 R4, c[0x0][0x388] ;  /* 0x0000e200ff047b82 */ /* 0x000ea20000000a00 */
[----:B-1----:R-:W-:Y:S01]  /*0300*/  ULEA UR4, UR5, UR4, 0x18 ;  /* 0x0000000405047291 */ /* 0x002fe2000f8ec0ff */
[----:B--2---:R-:W-:-:S08]  /*0310*/  IMAD.WIDE.U32 R4, R12, 0x8, R4 ;  /* 0x000000080c047825 */ /* 0x004fd000078e0004 */
[----:B0-----:R-:W0:Y:S04]  /*0320*/  LDS.64 R2, [UR4] ;  /* 0x00000004ff027984 */ /* 0x001e280008000a00 */
[----:B0-----:R-:W-:Y:S01]  /*0330*/  STG.E.64 desc[UR6][R4.64], R2 ;  /* 0x0000000204007986 */ /* 0x001fe2000c101b06 */
[----:B------:R-:W-:Y:S05]  /*0340*/  EXIT ;  /* 0x000000000000794d */ /* 0x000fea0003800000 */
.L_x_13:
        /* <DEDUP_REMOVED lines=11> */
.L_x_15:


//--------------------- .nv.shared._Z22final_reduction_kernelPKdPfi --------------------------
	.section	.nv.shared._Z22final_reduction_kernelPKdPfi,"aw",@nobits
	.sectionflags	@""
	.align	16
	.zero		1024


//--------------------- .nv.shared.reserved.0     --------------------------
	.section	.nv.shared.reserved.0,"aw",@nobits
	.weak		__nv_reservedSMEM_offset_0_alias
	.size		__nv_reservedSMEM_offset_0_alias, 0, 64
	.other		__nv_reservedSMEM_offset_0_alias,@"STO_CUDA_RESERVED_SHARED STV_DEFAULT"
__nv_reservedSMEM_offset_0_alias:
	.zero		0
	.zero		64


//--------------------- .nv.shared._Z24partial_reduction_kernelPKfPdi --------------------------
	.section	.nv.shared._Z24partial_reduction_kernelPKfPdi,"aw",@nobits
	.sectionflags	@""
	.align	16
	.zero		1024


//--------------------- .nv.constant0._Z22final_reduction_kernelPKdPfi --------------------------
	.section	.nv.constant0._Z22final_reduction_kernelPKdPfi,"a",@progbits
	.sectionflags	@""
	.align	4
.nv.constant0._Z22final_reduction_kernelPKdPfi:
	.zero		916


//--------------------- .nv.constant0._Z24partial_reduction_kernelPKfPdi --------------------------
	.section	.nv.constant0._Z24partial_reduction_kernelPKfPdi,"a",@progbits
	.sectionflags	@""
	.align	4
.nv.constant0._Z24partial_reduction_kernelPKfPdi:
	.zero		916


//--------------------- SYMBOLS --------------------------

	.type		.nv.reservedSmem.offset0,@object
	.size		.nv.reservedSmem.offset0,0x4
	.type		.nv.reservedSmem.cap,@object
	.size		.nv.reservedSmem.cap,0x4
